//
// Generated by NVIDIA NVVM Compiler
//
// Compiler Build ID: CL-36424714
// Cuda compilation tools, release 13.0, V13.0.88
// Based on NVVM 20.0.0
//

.version 9.0
.target sm_100
.address_size 64

	// .globl	_Z7gpu_addPiS_i
.extern .func  (.param .b32 func_retval0) vprintf
(
	.param .b64 vprintf_param_0,
	.param .b64 vprintf_param_1
)
;
.global .align 1 .b8 $str[10] = {77, 85, 76, 84, 58, 32, 37, 100, 10};

.visible .entry _Z7gpu_addPiS_i(
	.param .u64 .ptr .align 1 _Z7gpu_addPiS_i_param_0,
	.param .u64 .ptr .align 1 _Z7gpu_addPiS_i_param_1,
	.param .u32 _Z7gpu_addPiS_i_param_2
)
{
	.reg .b32 	%r<8>;
	.reg .b64 	%rd<10>;

	ld.param.u64 	%rd1, [_Z7gpu_addPiS_i_param_0];
	ld.param.u64 	%rd2, [_Z7gpu_addPiS_i_param_1];
	ld.param.u32 	%r1, [_Z7gpu_addPiS_i_param_2];
	cvta.to.global.u64 	%rd3, %rd2;
	cvta.to.global.u64 	%rd4, %rd1;
	mov.u32 	%r2, %tid.x;
	mul.wide.u32 	%rd5, %r2, 4;
	add.s64 	%rd6, %rd4, %rd5;
	ld.global.u32 	%r3, [%rd6];
	not.b32 	%r4, %r2;
	add.s32 	%r5, %r1, %r4;
	mul.wide.s32 	%rd7, %r5, 4;
	add.s64 	%rd8, %rd4, %rd7;
	ld.global.u32 	%r6, [%rd8];
	add.s32 	%r7, %r6, %r3;
	add.s64 	%rd9, %rd3, %rd5;
	st.global.u32 	[%rd9], %r7;
	ret;

}
	// .globl	_Z9gpu_extraiPi
.visible .entry _Z9gpu_extraiPi(
	.param .u32 _Z9gpu_extraiPi_param_0,
	.param .u64 .ptr .align 1 _Z9gpu_extraiPi_param_1
)
{
	.reg .pred 	%p<3>;
	.reg .b32 	%f<5>;
	.reg .b64 	%rd<8>;

	// begin inline asm
	mov.u64 	%rd2, %clock64;
	// end inline asm
	// begin inline asm
	mov.u64 	%rd3, %clock64;
	// end inline asm
	sub.s64 	%rd4, %rd3, %rd2;
	cvt.rn.f32.s64 	%f1, %rd4;
	div.rn.f32 	%f2, %f1, 0f49742400;
	setp.geu.f32 	%p1, %f2, 0f44FA0000;
	@%p1 bra 	$L__BB1_2;
$L__BB1_1:
	// begin inline asm
	mov.u64 	%rd5, %clock64;
	// end inline asm
	// begin inline asm
	mov.u64 	%rd6, %clock64;
	// end inline asm
	sub.s64 	%rd7, %rd6, %rd2;
	cvt.rn.f32.s64 	%f3, %rd7;
	div.rn.f32 	%f4, %f3, 0f49742400;
	setp.lt.f32 	%p2, %f4, 0f44FA0000;
	@%p2 bra 	$L__BB1_1;
$L__BB1_2:
	ret;

}
	// .globl	_Z8gpu_multPii
.visible .entry _Z8gpu_multPii(
	.param .u64 .ptr .align 1 _Z8gpu_multPii_param_0,
	.param .u32 _Z8gpu_multPii_param_1
)
{
	.local .align 8 .b8 	__local_depot2[8];
	.reg .b64 	%SP;
	.reg .b64 	%SPL;
	.reg .pred 	%p<10>;
	.reg .b32 	%r<106>;
	.reg .b64 	%rd<20>;

	mov.u64 	%SPL, __local_depot2;
	cvta.local.u64 	%SP, %SPL;
	ld.param.u64 	%rd8, [_Z8gpu_multPii_param_0];
	ld.param.u32 	%r29, [_Z8gpu_multPii_param_1];
	cvta.to.global.u64 	%rd1, %rd8;
	setp.lt.s32 	%p1, %r29, 1;
	@%p1 bra 	$L__BB2_14;
	and.b32  	%r1, %r29, 15;
	setp.lt.u32 	%p2, %r29, 16;
	mov.b32 	%r105, 1;
	mov.b32 	%r98, 0;
	@%p2 bra 	$L__BB2_4;
	and.b32  	%r98, %r29, 2147483632;
	neg.s32 	%r92, %r98;
	add.s64 	%rd18, %rd1, 32;
	mov.b32 	%r105, 1;
$L__BB2_3:
	.pragma "nounroll";
	ld.global.u32 	%r34, [%rd18+-32];
	mul.lo.s32 	%r35, %r34, %r105;
	ld.global.u32 	%r36, [%rd18+-28];
	mul.lo.s32 	%r37, %r36, %r35;
	ld.global.u32 	%r38, [%rd18+-24];
	mul.lo.s32 	%r39, %r38, %r37;
	ld.global.u32 	%r40, [%rd18+-20];
	mul.lo.s32 	%r41, %r40, %r39;
	ld.global.u32 	%r42, [%rd18+-16];
	mul.lo.s32 	%r43, %r42, %r41;
	ld.global.u32 	%r44, [%rd18+-12];
	mul.lo.s32 	%r45, %r44, %r43;
	ld.global.u32 	%r46, [%rd18+-8];
	mul.lo.s32 	%r47, %r46, %r45;
	ld.global.u32 	%r48, [%rd18+-4];
	mul.lo.s32 	%r49, %r48, %r47;
	ld.global.u32 	%r50, [%rd18];
	mul.lo.s32 	%r51, %r50, %r49;
	ld.global.u32 	%r52, [%rd18+4];
	mul.lo.s32 	%r53, %r52, %r51;
	ld.global.u32 	%r54, [%rd18+8];
	mul.lo.s32 	%r55, %r54, %r53;
	ld.global.u32 	%r56, [%rd18+12];
	mul.lo.s32 	%r57, %r56, %r55;
	ld.global.u32 	%r58, [%rd18+16];
	mul.lo.s32 	%r59, %r58, %r57;
	ld.global.u32 	%r60, [%rd18+20];
	mul.lo.s32 	%r61, %r60, %r59;
	ld.global.u32 	%r62, [%rd18+24];
	mul.lo.s32 	%r63, %r62, %r61;
	ld.global.u32 	%r64, [%rd18+28];
	mul.lo.s32 	%r105, %r64, %r63;
	add.s32 	%r92, %r92, 16;
	add.s64 	%rd18, %rd18, 64;
	setp.ne.s32 	%p3, %r92, 0;
	@%p3 bra 	$L__BB2_3;
$L__BB2_4:
	setp.eq.s32 	%p4, %r1, 0;
	@%p4 bra 	$L__BB2_13;
	and.b32  	%r11, %r29, 7;
	setp.lt.u32 	%p5, %r1, 8;
	@%p5 bra 	$L__BB2_7;
	mul.wide.u32 	%rd9, %r98, 4;
	add.s64 	%rd10, %rd1, %rd9;
	ld.global.u32 	%r66, [%rd10];
	mul.lo.s32 	%r67, %r66, %r105;
	ld.global.u32 	%r68, [%rd10+4];
	mul.lo.s32 	%r69, %r68, %r67;
	ld.global.u32 	%r70, [%rd10+8];
	mul.lo.s32 	%r71, %r70, %r69;
	ld.global.u32 	%r72, [%rd10+12];
	mul.lo.s32 	%r73, %r72, %r71;
	ld.global.u32 	%r74, [%rd10+16];
	mul.lo.s32 	%r75, %r74, %r73;
	ld.global.u32 	%r76, [%rd10+20];
	mul.lo.s32 	%r77, %r76, %r75;
	ld.global.u32 	%r78, [%rd10+24];
	mul.lo.s32 	%r79, %r78, %r77;
	ld.global.u32 	%r80, [%rd10+28];
	mul.lo.s32 	%r105, %r80, %r79;
	add.s32 	%r98, %r98, 8;
$L__BB2_7:
	setp.eq.s32 	%p6, %r11, 0;
	@%p6 bra 	$L__BB2_13;
	and.b32  	%r17, %r29, 3;
	setp.lt.u32 	%p7, %r11, 4;
	@%p7 bra 	$L__BB2_10;
	mul.wide.u32 	%rd11, %r98, 4;
	add.s64 	%rd12, %rd1, %rd11;
	ld.global.u32 	%r82, [%rd12];
	mul.lo.s32 	%r83, %r82, %r105;
	ld.global.u32 	%r84, [%rd12+4];
	mul.lo.s32 	%r85, %r84, %r83;
	ld.global.u32 	%r86, [%rd12+8];
	mul.lo.s32 	%r87, %r86, %r85;
	ld.global.u32 	%r88, [%rd12+12];
	mul.lo.s32 	%r105, %r88, %r87;
	add.s32 	%r98, %r98, 4;
$L__BB2_10:
	setp.eq.s32 	%p8, %r17, 0;
	@%p8 bra 	$L__BB2_13;
	mul.wide.u32 	%rd13, %r98, 4;
	add.s64 	%rd19, %rd1, %rd13;
	neg.s32 	%r103, %r17;
$L__BB2_12:
	.pragma "nounroll";
	ld.global.u32 	%r89, [%rd19];
	mul.lo.s32 	%r105, %r89, %r105;
	add.s64 	%rd19, %rd19, 4;
	add.s32 	%r103, %r103, 1;
	setp.ne.s32 	%p9, %r103, 0;
	@%p9 bra 	$L__BB2_12;
$L__BB2_13:
	add.u64 	%rd14, %SP, 0;
	add.u64 	%rd15, %SPL, 0;
	st.local.u32 	[%rd15], %r105;
	mov.u64 	%rd16, $str;
	cvta.global.u64 	%rd17, %rd16;
	{ // callseq 0, 0
	.param .b64 param0;
	st.param.b64 	[param0], %rd17;
	.param .b64 param1;
	st.param.b64 	[param1], %rd14;
	.param .b32 retval0;
	call.uni (retval0), 
	vprintf, 
	(
	param0, 
	param1
	);
	ld.param.b32 	%r90, [retval0];
	} // callseq 0
$L__BB2_14:
	ret;

}


// ===== COMPILED SASS (sm_100) =====

	.target	sm_100

	.elftype	@"ET_EXEC"


//--------------------- .note.nv.tkinfo           --------------------------
	.section	.note.nv.tkinfo,"",@"SHT_NOTE"
	.sectionflags	@"SHF_NOTE_NV_TKINFO"
	.tkinfo
        /*0018*/ 	.word	0x00000002
        /*0030*/ 	.string	""
        /*0030*/ 	.string	"ptxas"
        /*0030*/ 	.string	"Cuda compilation tools, release 13.0, V13.0.88"
        /*0030*/ 	.string	"Build cuda_13.0.r13.0/compiler.36424714_0"
        /*0030*/ 	.string	"-arch sm_100 -m 64 "



//--------------------- .note.nv.cuinfo           --------------------------
	.section	.note.nv.cuinfo,"",@"SHT_NOTE"
	.sectionflags	@"SHF_NOTE_NV_CUINFO"
        /*0018*/ 	.short	0x0002
        /*001a*/ 	.short	0x0064
        /*001c*/ 	.short	0x0082
	.zero		2


//--------------------- .nv.info                  --------------------------
	.section	.nv.info,"",@"SHT_CUDA_INFO"
	.align	4


	//----- nvinfo : EIATTR_REGCOUNT
	.align		4
        /*0000*/ 	.byte	0x04, 0x2f
        /*0002*/ 	.short	(.L_2 - .L_1)
	.align		4
.L_1:
        /*0004*/ 	.word	index@(_Z7gpu_addPiS_i)
        /*0008*/ 	.word	0x0000000c


	//----- nvinfo : EIATTR_FRAME_SIZE
	.align		4
.L_2:
        /*000c*/ 	.byte	0x04, 0x11
        /*000e*/ 	.short	(.L_4 - .L_3)
	.align		4
.L_3:
        /*0010*/ 	.word	index@(_Z7gpu_addPiS_i)
        /*0014*/ 	.word	0x00000000


	//----- nvinfo : EIATTR_REGCOUNT
	.align		4
.L_4:
        /*0018*/ 	.byte	0x04, 0x2f
        /*001a*/ 	.short	(.L_6 - .L_5)
	.align		4
.L_5:
        /*001c*/ 	.word	index@(_Z9gpu_extraiPi)
        /*0020*/ 	.word	0x00000012


	//----- nvinfo : EIATTR_FRAME_SIZE
	.align		4
.L_6:
        /*0024*/ 	.byte	0x04, 0x11
        /*0026*/ 	.short	(.L_8 - .L_7)
	.align		4
.L_7:
        /*0028*/ 	.word	index@($__internal_0_$__cuda_sm3x_div_rn_noftz_f32_slowpath)
        /*002c*/ 	.word	0x00000000


	//----- nvinfo : EIATTR_FRAME_SIZE
	.align		4
.L_8:
        /*0030*/ 	.byte	0x04, 0x11
        /*0032*/ 	.short	(.L_10 - .L_9)
	.align		4
.L_9:
        /*0034*/ 	.word	index@(_Z9gpu_extraiPi)
        /*0038*/ 	.word	0x00000000


	//----- nvinfo : EIATTR_REGCOUNT
	.align		4
.L_10:
        /*003c*/ 	.byte	0x04, 0x2f
        /*003e*/ 	.short	(.L_12 - .L_11)
	.align		4
.L_11:
        /*0040*/ 	.word	index@(_Z8gpu_multPii)
        /*0044*/ 	.word	0x0000001d


	//----- nvinfo : EIATTR_FRAME_SIZE
	.align		4
.L_12:
        /*0048*/ 	.byte	0x04, 0x11
        /*004a*/ 	.short	(.L_14 - .L_13)
	.align		4
.L_13:
        /*004c*/ 	.word	index@(_Z8gpu_multPii)
        /*0050*/ 	.word	0x00000008


	//----- nvinfo : EIATTR_MIN_STACK_SIZE
	.align		4
.L_14:
        /*0054*/ 	.byte	0x04, 0x12
        /*0056*/ 	.short	(.L_16 - .L_15)
	.align		4
.L_15:
        /*0058*/ 	.word	index@(_Z8gpu_multPii)
        /*005c*/ 	.word	0x00000008


	//----- nvinfo : EIATTR_MIN_STACK_SIZE
	.align		4
.L_16:
        /*0060*/ 	.byte	0x04, 0x12
        /*0062*/ 	.short	(.L_18 - .L_17)
	.align		4
.L_17:
        /*0064*/ 	.word	index@(_Z9gpu_extraiPi)
        /*0068*/ 	.word	0x00000000


	//----- nvinfo : EIATTR_MIN_STACK_SIZE
	.align		4
.L_18:
        /*006c*/ 	.byte	0x04, 0x12
        /*006e*/ 	.short	(.L_20 - .L_19)
	.align		4
.L_19:
        /*0070*/ 	.word	index@(_Z7gpu_addPiS_i)
        /*0074*/ 	.word	0x00000000
.L_20:


//--------------------- .nv.compat                --------------------------
	.section	.nv.compat,"",@"SHT_CUDA_COMPAT_INFO"
	.align	4
        /*0000*/ 	.byte	0x02, 0x09, 0x00, 0x00, 0x02, 0x02, 0x01, 0x00, 0x02, 0x05, 0x05, 0x00, 0x03, 0x07, 0x01, 0x01
        /*0010*/ 	.byte	0x02, 0x03, 0x00, 0x00, 0x02, 0x06, 0x01, 0x00, 0x04, 0x0b, 0x08, 0x00, 0x01, 0x00, 0x00, 0x00
        /*0020*/ 	.byte	0x00, 0x00, 0x00, 0x00


//--------------------- .nv.info._Z8gpu_multPii   --------------------------
	.section	.nv.info._Z8gpu_multPii,"",@"SHT_CUDA_INFO"
	.sectionflags	@""
	.align	4


	//----- nvinfo : EIATTR_CUDA_API_VERSION
	.align		4
        /*0000*/ 	.byte	0x04, 0x37
        /*0002*/ 	.short	(.L_22 - .L_21)
.L_21:
        /*0004*/ 	.word	0x00000082


	//----- nvinfo : EIATTR_KPARAM_INFO
	.align		4
.L_22:
        /*0008*/ 	.byte	0x04, 0x17
        /*000a*/ 	.short	(.L_24 - .L_23)
.L_23:
        /*000c*/ 	.word	0x00000000
        /*0010*/ 	.short	0x0001
        /*0012*/ 	.short	0x0008
        /*0014*/ 	.byte	0x00, 0xf0, 0x11, 0x00


	//----- nvinfo : EIATTR_KPARAM_INFO
	.align		4
.L_24:
        /*0018*/ 	.byte	0x04, 0x17
        /*001a*/ 	.short	(.L_26 - .L_25)
.L_25:
        /*001c*/ 	.word	0x00000000
        /*0020*/ 	.short	0x0000
        /*0022*/ 	.short	0x0000
        /*0024*/ 	.byte	0x00, 0xf5, 0x21, 0x00


	//----- nvinfo : EIATTR_SPARSE_MMA_MASK
	.align		4
.L_26:
        /*0028*/ 	.byte	0x03, 0x50
        /*002a*/ 	.short	0x0000


	//----- nvinfo : EIATTR_MAXREG_COUNT
	.align		4
        /*002c*/ 	.byte	0x03, 0x1b
        /*002e*/ 	.short	0x00ff


	//----- nvinfo : EIATTR_EXTERNS
	.align		4
        /*0030*/ 	.byte	0x04, 0x0f
        /*0032*/ 	.short	(.L_28 - .L_27)


	//   ....[0]....
	.align		4
.L_27:
        /*0034*/ 	.word	index@(vprintf)


	//----- nvinfo : EIATTR_MERCURY_ISA_VERSION
	.align		4
.L_28:
        /*0038*/ 	.byte	0x03, 0x5f
        /*003a*/ 	.short	0x0101


	//----- nvinfo : EIATTR_VRC_CTA_INIT_COUNT
	.align		4
        /*003c*/ 	.byte	0x02, 0x4a
	.zero		1
	.zero		1


	//----- nvinfo : EIATTR_SYSCALL_OFFSETS
	.align		4
        /*0040*/ 	.byte	0x04, 0x46
        /*0042*/ 	.short	(.L_30 - .L_29)


	//   ....[0]....
.L_29:
        /*0044*/ 	.word	0x00000790


	//----- nvinfo : EIATTR_EXIT_INSTR_OFFSETS
	.align		4
.L_30:
        /*0048*/ 	.byte	0x04, 0x1c
        /*004a*/ 	.short	(.L_32 - .L_31)


	//   ....[0]....
.L_31:
        /*004c*/ 	.word	0x00000070


	//   ....[1]....
        /*0050*/ 	.word	0x000007a0


	//----- nvinfo : EIATTR_CBANK_PARAM_SIZE
	.align		4
.L_32:
        /*0054*/ 	.byte	0x03, 0x19
        /*0056*/ 	.short	0x000c


	//----- nvinfo : EIATTR_PARAM_CBANK
	.align		4
        /*0058*/ 	.byte	0x04, 0x0a
        /*005a*/ 	.short	(.L_34 - .L_33)
	.align		4
.L_33:
        /*005c*/ 	.word	index@(.nv.constant0._Z8gpu_multPii)
        /*0060*/ 	.short	0x0380
        /*0062*/ 	.short	0x000c


	//----- nvinfo : EIATTR_SW_WAR
	.align		4
.L_34:
        /*0064*/ 	.byte	0x04, 0x36
        /*0066*/ 	.short	(.L_36 - .L_35)
.L_35:
        /*0068*/ 	.word	0x00000008
.L_36:


//--------------------- .nv.info._Z9gpu_extraiPi  --------------------------
	.section	.nv.info._Z9gpu_extraiPi,"",@"SHT_CUDA_INFO"
	.sectionflags	@""
	.align	4


	//----- nvinfo : EIATTR_CUDA_API_VERSION
	.align		4
        /*0000*/ 	.byte	0x04, 0x37
        /*0002*/ 	.short	(.L_38 - .L_37)
.L_37:
        /*0004*/ 	.word	0x00000082


	//----- nvinfo : EIATTR_KPARAM_INFO
	.align		4
.L_38:
        /*0008*/ 	.byte	0x04, 0x17
        /*000a*/ 	.short	(.L_40 - .L_39)
.L_39:
        /*000c*/ 	.word	0x00000000
        /*0010*/ 	.short	0x0001
        /*0012*/ 	.short	0x0008
        /*0014*/ 	.byte	0x00, 0xf5, 0x21, 0x00


	//----- nvinfo : EIATTR_KPARAM_INFO
	.align		4
.L_40:
        /*0018*/ 	.byte	0x04, 0x17
        /*001a*/ 	.short	(.L_42 - .L_41)
.L_41:
        /*001c*/ 	.word	0x00000000
        /*0020*/ 	.short	0x0000
        /*0022*/ 	.short	0x0000
        /*0024*/ 	.byte	0x00, 0xf0, 0x11, 0x00


	//----- nvinfo : EIATTR_SPARSE_MMA_MASK
	.align		4
.L_42:
        /*0028*/ 	.byte	0x03, 0x50
        /*002a*/ 	.short	0x0000


	//----- nvinfo : EIATTR_MAXREG_COUNT
	.align		4
        /*002c*/ 	.byte	0x03, 0x1b
        /*002e*/ 	.short	0x00ff


	//----- nvinfo : EIATTR_MERCURY_ISA_VERSION
	.align		4
        /*0030*/ 	.byte	0x03, 0x5f
        /*0032*/ 	.short	0x0101


	//----- nvinfo : EIATTR_VRC_CTA_INIT_COUNT
	.align		4
        /*0034*/ 	.byte	0x02, 0x4a
	.zero		1
	.zero		1


	//----- nvinfo : EIATTR_EXIT_INSTR_OFFSETS
	.align		4
        /*0038*/ 	.byte	0x04, 0x1c
        /*003a*/ 	.short	(.L_44 - .L_43)


	//   ....[0]....
.L_43:
        /*003c*/ 	.word	0x00000140


	//   ....[1]....
        /*0040*/ 	.word	0x00000250


	//----- nvinfo : EIATTR_CRS_STACK_SIZE
	.align		4
.L_44:
        /*0044*/ 	.byte	0x04, 0x1e
        /*0046*/ 	.short	(.L_46 - .L_45)
.L_45:
        /*0048*/ 	.word	0x00000000


	//----- nvinfo : EIATTR_CBANK_PARAM_SIZE
	.align		4
.L_46:
        /*004c*/ 	.byte	0x03, 0x19
        /*004e*/ 	.short	0x0010


	//----- nvinfo : EIATTR_PARAM_CBANK
	.align		4
        /*0050*/ 	.byte	0x04, 0x0a
        /*0052*/ 	.short	(.L_48 - .L_47)
	.align		4
.L_47:
        /*0054*/ 	.word	index@(.nv.constant0._Z9gpu_extraiPi)
        /*0058*/ 	.short	0x0380
        /*005a*/ 	.short	0x0010


	//----- nvinfo : EIATTR_SW_WAR
	.align		4
.L_48:
        /*005c*/ 	.byte	0x04, 0x36
        /*005e*/ 	.short	(.L_50 - .L_49)
.L_49:
        /*0060*/ 	.word	0x00000008
.L_50:


//--------------------- .nv.info._Z7gpu_addPiS_i  --------------------------
	.section	.nv.info._Z7gpu_addPiS_i,"",@"SHT_CUDA_INFO"
	.sectionflags	@""
	.align	4


	//----- nvinfo : EIATTR_CUDA_API_VERSION
	.align		4
        /*0000*/ 	.byte	0x04, 0x37
        /*0002*/ 	.short	(.L_52 - .L_51)
.L_51:
        /*0004*/ 	.word	0x00000082


	//----- nvinfo : EIATTR_KPARAM_INFO
	.align		4
.L_52:
        /*0008*/ 	.byte	0x04, 0x17
        /*000a*/ 	.short	(.L_54 - .L_53)
.L_53:
        /*000c*/ 	.word	0x00000000
        /*0010*/ 	.short	0x0002
        /*0012*/ 	.short	0x0010
        /*0014*/ 	.byte	0x00, 0xf0, 0x11, 0x00


	//----- nvinfo : EIATTR_KPARAM_INFO
	.align		4
.L_54:
        /*0018*/ 	.byte	0x04, 0x17
        /*001a*/ 	.short	(.L_56 - .L_55)
.L_55:
        /*001c*/ 	.word	0x00000000
        /*0020*/ 	.short	0x0001
        /*0022*/ 	.short	0x0008
        /*0024*/ 	.byte	0x00, 0xf5, 0x21, 0x00


	//----- nvinfo : EIATTR_KPARAM_INFO
	.align		4
.L_56:
        /*0028*/ 	.byte	0x04, 0x17
        /*002a*/ 	.short	(.L_58 - .L_57)
.L_57:
        /*002c*/ 	.word	0x00000000
        /*0030*/ 	.short	0x0000
        /*0032*/ 	.short	0x0000
        /*0034*/ 	.byte	0x00, 0xf5, 0x21, 0x00


	//----- nvinfo : EIATTR_SPARSE_MMA_MASK
	.align		4
.L_58:
        /*0038*/ 	.byte	0x03, 0x50
        /*003a*/ 	.short	0x0000


	//----- nvinfo : EIATTR_MAXREG_COUNT
	.align		4
        /*003c*/ 	.byte	0x03, 0x1b
        /*003e*/ 	.short	0x00ff


	//----- nvinfo : EIATTR_MERCURY_ISA_VERSION
	.align		4
        /*0040*/ 	.byte	0x03, 0x5f
        /*0042*/ 	.short	0x0101


	//----- nvinfo : EIATTR_VRC_CTA_INIT_COUNT
	.align		4
        /*0044*/ 	.byte	0x02, 0x4a
	.zero		1
	.zero		1


	//----- nvinfo : EIATTR_EXIT_INSTR_OFFSETS
	.align		4
        /*0048*/ 	.byte	0x04, 0x1c
        /*004a*/ 	.short	(.L_60 - .L_59)


	//   ....[0]....
.L_59:
        /*004c*/ 	.word	0x000000f0


	//----- nvinfo : EIATTR_CBANK_PARAM_SIZE
	.align		4
.L_60:
        /*0050*/ 	.byte	0x03, 0x19
        /*0052*/ 	.short	0x0014


	//----- nvinfo : EIATTR_PARAM_CBANK
	.align		4
        /*0054*/ 	.byte	0x04, 0x0a
        /*0056*/ 	.short	(.L_62 - .L_61)
	.align		4
.L_61:
        /*0058*/ 	.word	index@(.nv.constant0._Z7gpu_addPiS_i)
        /*005c*/ 	.short	0x0380
        /*005e*/ 	.short	0x0014


	//----- nvinfo : EIATTR_SW_WAR
	.align		4
.L_62:
        /*0060*/ 	.byte	0x04, 0x36
        /*0062*/ 	.short	(.L_64 - .L_63)
.L_63:
        /*0064*/ 	.word	0x00000008
.L_64:


//--------------------- .nv.callgraph             --------------------------
	.section	.nv.callgraph,"",@"SHT_CUDA_CALLGRAPH"
	.align	4
	.sectionentsize	8
	.align		4
        /*0000*/ 	.word	0x00000000
	.align		4
        /*0004*/ 	.word	0xffffffff
	.align		4
        /*0008*/ 	.word	index@(_Z8gpu_multPii)
	.align		4
        /*000c*/ 	.word	index@(vprintf)
	.align		4
        /*0010*/ 	.word	0x00000000
	.align		4
        /*0014*/ 	.word	0xfffffffe
	.align		4
        /*0018*/ 	.word	0x00000000
	.align		4
        /*001c*/ 	.word	0xfffffffd
	.align		4
        /*0020*/ 	.word	0x00000000
	.align		4
        /*0024*/ 	.word	0xfffffffc


//--------------------- .nv.constant4             --------------------------
	.section	.nv.constant4,"a",@progbits
	.align	8
	.align		8
.nv.constant4:
        /*0000*/ 	.dword	vprintf
	.align		8
        /*0008*/ 	.dword	$str


//--------------------- .text._Z8gpu_multPii      --------------------------
	.section	.text._Z8gpu_multPii,"ax",@progbits
	.align	128
        .global         _Z8gpu_multPii
        .type           _Z8gpu_multPii,@function
        .size           _Z8gpu_multPii,(.L_x_22 - _Z8gpu_multPii)
        .other          _Z8gpu_multPii,@"STO_CUDA_ENTRY STV_DEFAULT"
_Z8gpu_multPii:
.text._Z8gpu_multPii:
[----:B------:R-:W0:Y:S08]  /*0000*/  LDC R1, c[0x0][0x37c] ;  /* 0x0000df00ff017b82 */ /* 0x000e300000000800 */
[----:B------:R-:W1:Y:S01]  /*0010*/  LDC R5, c[0x0][0x388] ;  /* 0x0000e200ff057b82 */ /* 0x000e620000000800 */
[----:B------:R-:W2:Y:S01]  /*0020*/  LDCU UR4, c[0x0][0x2f8] ;  /* 0x00005f00ff0477ac */ /* 0x000ea20008000800 */
[----:B0-----:R-:W-:Y:S01]  /*0030*/  IADD3 R1, PT, PT, R1, -0x8, RZ ;  /* 0xfffffff801017810 */ /* 0x001fe20007ffe0ff */
[----:B------:R-:W0:Y:S03]  /*0040*/  LDCU UR6, c[0x0][0x2fc] ;  /* 0x00005f80ff0677ac */ /* 0x000e260008000800 */
[----:B--2---:R-:W-:-:S02]  /*0050*/  IADD3 R6, P0, PT, R1, UR4, RZ ;  /* 0x0000000401067c10 */ /* 0x004fc4000ff1e0ff */
[----:B-1----:R-:W-:-:S13]  /*0060*/  ISETP.GE.AND P1, PT, R5, 0x1, PT ;  /* 0x000000010500780c */ /* 0x002fda0003f26270 */
[----:B0-----:R-:W-:Y:S05]  /*0070*/  @!P1 EXIT ;  /* 0x000000000000994d */ /* 0x001fea0003800000 */
[C---:B------:R-:W-:Y:S01]  /*0080*/  ISETP.GE.U32.AND P2, PT, R5.reuse, 0x10, PT ;  /* 0x000000100500780c */ /* 0x040fe20003f46070 */
[----:B------:R-:W0:Y:S01]  /*0090*/  LDCU.64 UR8, c[0x0][0x358] ;  /* 0x00006b00ff0877ac */ /* 0x000e220008000a00 */
[----:B------:R-:W-:Y:S01]  /*00a0*/  LOP3.LUT R19, R5, 0xf, RZ, 0xc0, !PT ;  /* 0x0000000f05137812 */ /* 0x000fe200078ec0ff */
[----:B------:R-:W-:Y:S01]  /*00b0*/  HFMA2 R0, -RZ, RZ, 0, 5.9604644775390625e-08 ;  /* 0x00000001ff007431 */ /* 0x000fe200000001ff */
[----:B------:R-:W-:Y:S02]  /*00c0*/  MOV R4, RZ ;  /* 0x000000ff00047202 */ /* 0x000fe40000000f00 */
[----:B------:R-:W-:-:S07]  /*00d0*/  ISETP.NE.AND P1, PT, R19, RZ, PT ;  /* 0x000000ff1300720c */ /* 0x000fce0003f25270 */
[----:B------:R-:W-:Y:S06]  /*00e0*/  @!P2 BRA `(.L_x_0) ;  /* 0x0000000000b4a947 */ /* 0x000fec0003800000 */
[----:B------:R-:W1:Y:S01]  /*00f0*/  LDCU.64 UR4, c[0x0][0x380] ;  /* 0x00007000ff0477ac */ /* 0x000e620008000a00 */
[----:B------:R-:W-:Y:S02]  /*0100*/  LOP3.LUT R4, R5, 0x7ffffff0, RZ, 0xc0, !PT ;  /* 0x7ffffff005047812 */ /* 0x000fe400078ec0ff */
[----:B------:R-:W-:Y:S02]  /*0110*/  MOV R0, 0x1 ;  /* 0x0000000100007802 */ /* 0x000fe40000000f00 */
[----:B------:R-:W-:Y:S01]  /*0120*/  IADD3 R21, PT, PT, -R4, RZ, RZ ;  /* 0x000000ff04157210 */ /* 0x000fe20007ffe1ff */
[----:B-1----:R-:W-:-:S04]  /*0130*/  UIADD3 UR4, UP0, UPT, UR4, 0x20, URZ ;  /* 0x0000002004047890 */ /* 0x002fc8000ff1e0ff */
[----:B------:R-:W-:Y:S02]  /*0140*/  UIADD3.X UR5, UPT, UPT, URZ, UR5, URZ, UP0, !UPT ;  /* 0x00000005ff057290 */ /* 0x000fe400087fe4ff */
[----:B------:R-:W-:-:S04]  /*0150*/  MOV R2, UR4 ;  /* 0x0000000400027c02 */ /* 0x000fc80008000f00 */
[----:B------:R-:W-:-:S07]  /*0160*/  MOV R3, UR5 ;  /* 0x0000000500037c02 */ /* 0x000fce0008000f00 */
.L_x_1:
[----:B0-----:R-:W2:Y:S04]  /*0170*/  LDG.E R17, desc[UR8][R2.64+-0x20] ;  /* 0xffffe00802117981 */ /* 0x001ea8000c1e1900 */
[----:B------:R-:W3:Y:S04]  /*0180*/  LDG.E R18, desc[UR8][R2.64+-0x1c] ;  /* 0xffffe40802127981 */ /* 0x000ee8000c1e1900 */
[----:B------:R-:W4:Y:S04]  /*0190*/  LDG.E R20, desc[UR8][R2.64+-0x18] ;  /* 0xffffe80802147981 */ /* 0x000f28000c1e1900 */
[----:B------:R-:W5:Y:S04]  /*01a0*/  LDG.E R22, desc[UR8][R2.64+-0x14] ;  /* 0xffffec0802167981 */ /* 0x000f68000c1e1900 */
        /* <DEDUP_REMOVED lines=11> */
[----:B------:R0:W5:Y:S01]  /*0260*/  LDG.E R7, desc[UR8][R2.64+0x1c] ;  /* 0x00001c0802077981 */ /* 0x000162000c1e1900 */
[----:B------:R-:W-:-:S04]  /*0270*/  IADD3 R21, PT, PT, R21, 0x10, RZ ;  /* 0x0000001015157810 */ /* 0x000fc80007ffe0ff */
[----:B------:R-:W-:Y:S02]  /*0280*/  ISETP.NE.AND P2, PT, R21, RZ, PT ;  /* 0x000000ff1500720c */ /* 0x000fe40003f45270 */
[----:B0-----:R-:W-:-:S05]  /*0290*/  IADD3 R2, P3, PT, R2, 0x40, RZ ;  /* 0x0000004002027810 */ /* 0x001fca0007f7e0ff */
[----:B------:R-:W-:Y:S02]  /*02a0*/  IMAD.X R3, RZ, RZ, R3, P3 ;  /* 0x000000ffff037224 */ /* 0x000fe400018e0603 */
[----:B--2---:R-:W-:-:S04]  /*02b0*/  IMAD R17, R17, R0, RZ ;  /* 0x0000000011117224 */ /* 0x004fc800078e02ff */
[----:B---3--:R-:W-:-:S04]  /*02c0*/  IMAD R17, R17, R18, RZ ;  /* 0x0000001211117224 */ /* 0x008fc800078e02ff */
[----:B----4-:R-:W-:-:S04]  /*02d0*/  IMAD R17, R17, R20, RZ ;  /* 0x0000001411117224 */ /* 0x010fc800078e02ff */
[----:B-----5:R-:W-:-:S04]  /*02e0*/  IMAD R17, R17, R22, RZ ;  /* 0x0000001611117224 */ /* 0x020fc800078e02ff */
[----:B------:R-:W-:-:S04]  /*02f0*/  IMAD R17, R17, R24, RZ ;  /* 0x0000001811117224 */ /* 0x000fc800078e02ff */
        /* <DEDUP_REMOVED lines=10> */
[----:B------:R-:W-:Y:S01]  /*03a0*/  IMAD R0, R8, R7, RZ ;  /* 0x0000000708007224 */ /* 0x000fe200078e02ff */
[----:B------:R-:W-:Y:S06]  /*03b0*/  @P2 BRA `(.L_x_1) ;  /* 0xfffffffc006c2947 */ /* 0x000fec000383ffff */
.L_x_0:
[----:B------:R-:W-:Y:S01]  /*03c0*/  IADD3.X R7, PT, PT, RZ, UR6, RZ, P0, !PT ;  /* 0x00000006ff077c10 */ /* 0x000fe200087fe4ff */
[----:B------:R-:W-:Y:S06]  /*03d0*/  @!P1 BRA `(.L_x_2) ;  /* 0x0000000000d09947 */ /* 0x000fec0003800000 */
[----:B------:R-:W-:Y:S02]  /*03e0*/  ISETP.GE.U32.AND P0, PT, R19, 0x8, PT ;  /* 0x000000081300780c */ /* 0x000fe40003f06070 */
[----:B------:R-:W-:-:S04]  /*03f0*/  LOP3.LUT R10, R5, 0x7, RZ, 0xc0, !PT ;  /* 0x00000007050a7812 */ /* 0x000fc800078ec0ff */
[----:B------:R-:W-:-:S07]  /*0400*/  ISETP.NE.AND P1, PT, R10, RZ, PT ;  /* 0x000000ff0a00720c */ /* 0x000fce0003f25270 */
[----:B------:R-:W-:Y:S06]  /*0410*/  @!P0 BRA `(.L_x_3) ;  /* 0x00000000004c8947 */ /* 0x000fec0003800000 */
[----:B------:R-:W1:Y:S02]  /*0420*/  LDC.64 R2, c[0x0][0x380] ;  /* 0x0000e000ff027b82 */ /* 0x000e640000000a00 */
[----:B-1----:R-:W-:-:S05]  /*0430*/  IMAD.WIDE.U32 R2, R4, 0x4, R2 ;  /* 0x0000000404027825 */ /* 0x002fca00078e0002 */
[----:B0-----:R-:W2:Y:S04]  /*0440*/  LDG.E R9, desc[UR8][R2.64] ;  /* 0x0000000802097981 */ /* 0x001ea8000c1e1900 */
[----:B------:R-:W3:Y:S04]  /*0450*/  LDG.E R8, desc[UR8][R2.64+0x4] ;  /* 0x0000040802087981 */ /* 0x000ee8000c1e1900 */
[----:B------:R-:W4:Y:S04]  /*0460*/  LDG.E R11, desc[UR8][R2.64+0x8] ;  /* 0x00000808020b7981 */ /* 0x000f28000c1e1900 */
[----:B------:R-:W5:Y:S04]  /*0470*/  LDG.E R13, desc[UR8][R2.64+0xc] ;  /* 0x00000c08020d7981 */ /* 0x000f68000c1e1900 */
[----:B------:R-:W5:Y:S04]  /*0480*/  LDG.E R15, desc[UR8][R2.64+0x10] ;  /* 0x00001008020f7981 */ /* 0x000f68000c1e1900 */
[----:B------:R-:W5:Y:S04]  /*0490*/  LDG.E R17, desc[UR8][R2.64+0x14] ;  /* 0x0000140802117981 */ /* 0x000f68000c1e1900 */
[----:B------:R-:W5:Y:S04]  /*04a0*/  LDG.E R19, desc[UR8][R2.64+0x18] ;  /* 0x0000180802137981 */ /* 0x000f68000c1e1900 */
[----:B------:R-:W5:Y:S01]  /*04b0*/  LDG.E R21, desc[UR8][R2.64+0x1c] ;  /* 0x00001c0802157981 */ /* 0x000f62000c1e1900 */
[----:B------:R-:W-:Y:S01]  /*04c0*/  IADD3 R4, PT, PT, R4, 0x8, RZ ;  /* 0x0000000804047810 */ /* 0x000fe20007ffe0ff */
[----:B--2---:R-:W-:-:S04]  /*04d0*/  IMAD R9, R0, R9, RZ ;  /* 0x0000000900097224 */ /* 0x004fc800078e02ff */
[----:B---3--:R-:W-:-:S04]  /*04e0*/  IMAD R8, R9, R8, RZ ;  /* 0x0000000809087224 */ /* 0x008fc800078e02ff */
[----:B----4-:R-:W-:-:S04]  /*04f0*/  IMAD R8, R8, R11, RZ ;  /* 0x0000000b08087224 */ /* 0x010fc800078e02ff */
[----:B-----5:R-:W-:-:S04]  /*0500*/  IMAD R8, R8, R13, RZ ;  /* 0x0000000d08087224 */ /* 0x020fc800078e02ff */
[----:B------:R-:W-:-:S04]  /*0510*/  IMAD R8, R8, R15, RZ ;  /* 0x0000000f08087224 */ /* 0x000fc800078e02ff */
[----:B------:R-:W-:-:S04]  /*0520*/  IMAD R8, R8, R17, RZ ;  /* 0x0000001108087224 */ /* 0x000fc800078e02ff */
[----:B------:R-:W-:-:S04]  /*0530*/  IMAD R8, R8, R19, RZ ;  /* 0x0000001308087224 */ /* 0x000fc800078e02ff */
[----:B------:R-:W-:-:S07]  /*0540*/  IMAD R0, R8, R21, RZ ;  /* 0x0000001508007224 */ /* 0x000fce00078e02ff */
.L_x_3:
[----:B------:R-:W-:Y:S05]  /*0550*/  @!P1 BRA `(.L_x_2) ;  /* 0x0000000000709947 */ /* 0x000fea0003800000 */
        /* <DEDUP_REMOVED lines=9> */
[----:B------:R-:W5:Y:S01]  /*05f0*/  LDG.E R14, desc[UR8][R2.64+0xc] ;  /* 0x00000c08020e7981 */ /* 0x000f62000c1e1900 */
[----:B------:R-:W-:Y:S01]  /*0600*/  IADD3 R4, PT, PT, R4, 0x4, RZ ;  /* 0x0000000404047810 */ /* 0x000fe20007ffe0ff */
[----:B--2---:R-:W-:-:S04]  /*0610*/  IMAD R5, R0, R5, RZ ;  /* 0x0000000500057224 */ /* 0x004fc800078e02ff */
[----:B---3--:R-:W-:-:S04]  /*0620*/  IMAD R5, R5, R10, RZ ;  /* 0x0000000a05057224 */ /* 0x008fc800078e02ff */
[----:B----4-:R-:W-:-:S04]  /*0630*/  IMAD R5, R5, R12, RZ ;  /* 0x0000000c05057224 */ /* 0x010fc800078e02ff */
[----:B-----5:R-:W-:-:S07]  /*0640*/  IMAD R0, R5, R14, RZ ;  /* 0x0000000e05007224 */ /* 0x020fce00078e02ff */
.L_x_4:
[----:B------:R-:W-:Y:S05]  /*0650*/  @!P1 BRA `(.L_x_2) ;  /* 0x0000000000309947 */ /* 0x000fea0003800000 */
[----:B------:R-:W1:Y:S01]  /*0660*/  LDC.64 R2, c[0x0][0x380] ;  /* 0x0000e000ff027b82 */ /* 0x000e620000000a00 */
[----:B------:R-:W-:Y:S01]  /*0670*/  IADD3 R8, PT, PT, -R8, RZ, RZ ;  /* 0x000000ff08087210 */ /* 0x000fe20007ffe1ff */
[----:B-1----:R-:W-:-:S07]  /*0680*/  IMAD.WIDE.U32 R4, R4, 0x4, R2 ;  /* 0x0000000404047825 */ /* 0x002fce00078e0002 */
.L_x_5:
[----:B------:R-:W-:Y:S01]  /*0690*/  MOV R3, R5 ;  /* 0x0000000500037202 */ /* 0x000fe20000000f00 */
[----:B------:R-:W-:-:S05]  /*06a0*/  IMAD.MOV.U32 R2, RZ, RZ, R4 ;  /* 0x000000ffff027224 */ /* 0x000fca00078e0004 */
[----:B0-----:R-:W2:Y:S01]  /*06b0*/  LDG.E R3, desc[UR8][R2.64] ;  /* 0x0000000802037981 */ /* 0x001ea2000c1e1900 */
[----:B------:R-:W-:Y:S02]  /*06c0*/  IADD3 R8, PT, PT, R8, 0x1, RZ ;  /* 0x0000000108087810 */ /* 0x000fe40007ffe0ff */
[----:B------:R-:W-:Y:S02]  /*06d0*/  IADD3 R4, P1, PT, R4, 0x4, RZ ;  /* 0x0000000404047810 */ /* 0x000fe40007f3e0ff */
[----:B------:R-:W-:Y:S02]  /*06e0*/  ISETP.NE.AND P0, PT, R8, RZ, PT ;  /* 0x000000ff0800720c */ /* 0x000fe40003f05270 */
[----:B------:R-:W-:Y:S01]  /*06f0*/  IADD3.X R5, PT, PT, RZ, R5, RZ, P1, !PT ;  /* 0x00000005ff057210 */ /* 0x000fe20000ffe4ff */
[----:B--2---:R-:W-:-:S10]  /*0700*/  IMAD R0, R3, R0, RZ ;  /* 0x0000000003007224 */ /* 0x004fd400078e02ff */
[----:B------:R-:W-:Y:S05]  /*0710*/  @P0 BRA `(.L_x_5) ;  /* 0xfffffffc00dc0947 */ /* 0x000fea000383ffff */
.L_x_2:
[----:B------:R-:W-:Y:S01]  /*0720*/  MOV R2, 0x0 ;  /* 0x0000000000027802 */ /* 0x000fe20000000f00 */
[----:B------:R1:W-:Y:S01]  /*0730*/  STL [R1], R0 ;  /* 0x0000000001007387 */ /* 0x0003e20000100800 */
[----:B------:R-:W2:Y:S04]  /*0740*/  LDCU.64 UR4, c[0x4][0x8] ;  /* 0x01000100ff0477ac */ /* 0x000ea80008000a00 */
[----:B------:R-:W3:Y:S01]  /*0750*/  LDC.64 R2, c[0x4][R2] ;  /* 0x0100000002027b82 */ /* 0x000ee20000000a00 */
[----:B--2---:R-:W-:Y:S02]  /*0760*/  MOV R4, UR4 ;  /* 0x0000000400047c02 */ /* 0x004fe40008000f00 */
[----:B-1----:R-:W-:-:S07]  /*0770*/  MOV R5, UR5 ;  /* 0x0000000500057c02 */ /* 0x002fce0008000f00 */
[----:B------:R-:W-:-:S07]  /*0780*/  LEPC R20, `(.L_x_6) ;  /* 0x000000001014794e */ /* 0x000fce0000000000 */
[----:B0--3--:R-:W-:Y:S05]  /*0790*/  CALL.ABS.NOINC R2 ;  /* 0x0000000002007343 */ /* 0x009fea0003c00000 */
.L_x_6:
[----:B------:R-:W-:Y:S05]  /*07a0*/  EXIT ;  /* 0x000000000000794d */ /* 0x000fea0003800000 */
.L_x_7:
[----:B------:R-:W-:-:S00]  /*07b0*/  BRA `(.L_x_7) ;  /* 0xfffffffc00fc7947 */ /* 0x000fc0000383ffff */
[----:B------:R-:W-:-:S00]  /*07c0*/  NOP ;  /* 0x0000000000007918 */ /* 0x000fc00000000000 */
        /* <DEDUP_REMOVED lines=11> */
.L_x_22:


//--------------------- .text._Z9gpu_extraiPi     --------------------------
	.section	.text._Z9gpu_extraiPi,"ax",@progbits
	.align	128
        .global         _Z9gpu_extraiPi
        .type           _Z9gpu_extraiPi,@function
        .size           _Z9gpu_extraiPi,(.L_x_21 - _Z9gpu_extraiPi)
        .other          _Z9gpu_extraiPi,@"STO_CUDA_ENTRY STV_DEFAULT"
_Z9gpu_extraiPi:
.text._Z9gpu_extraiPi:
[----:B------:R-:W-:Y:S01]  /*0000*/  LDC R1, c[0x0][0x37c] ;  /* 0x0000df00ff017b82 */ /* 0x000fe20000000800 */
[----:B------:R-:W-:Y:S02]  /*0010*/  CS2R R4, SR_CLOCKLO ;  /* 0x0000000000047805 */ /* 0x000fe40000015000 */
[----:B------:R-:W-:-:S06]  /*0020*/  CS2R R2, SR_CLOCKLO ;  /* 0x0000000000027805 */ /* 0x000fcc0000015000 */
[----:B------:R-:W-:Y:S01]  /*0030*/  IADD3 R6, P0, PT, -R4, R2, RZ ;  /* 0x0000000204067210 */ /* 0x000fe20007f1e1ff */
[----:B------:R-:W-:Y:S02]  /*0040*/  IMAD.MOV.U32 R8, RZ, RZ, 0x358637bd ;  /* 0x358637bdff087424 */ /* 0x000fe400078e00ff */
[----:B------:R-:W-:Y:S02]  /*0050*/  IMAD.MOV.U32 R2, RZ, RZ, 0x49742400 ;  /* 0x49742400ff027424 */ /* 0x000fe400078e00ff */
[----:B------:R-:W-:Y:S02]  /*0060*/  IMAD.X R7, R3, 0x1, ~R5, P0 ;  /* 0x0000000103077824 */ /* 0x000fe400000e0e05 */
[----:B------:R-:W-:Y:S02]  /*0070*/  FFMA R3, R8, -R2, 1 ;  /* 0x3f80000008037423 */ /* 0x000fe40000000802 */
[----:B------:R-:W0:Y:S02]  /*0080*/  I2F.S64 R0, R6 ;  /* 0x0000000600007312 */ /* 0x000e240000301400 */
[----:B------:R-:W-:-:S06]  /*0090*/  FFMA R3, R3, R8, 9.9999999747524270788e-07 ;  /* 0x358637bd03037423 */ /* 0x000fcc0000000008 */
[----:B0-----:R-:W0:Y:S01]  /*00a0*/  FCHK P0, R0, 1000000 ;  /* 0x4974240000007902 */ /* 0x001e220000000000 */
[----:B------:R-:W-:-:S04]  /*00b0*/  FFMA R8, R0, R3, RZ ;  /* 0x0000000300087223 */ /* 0x000fc800000000ff */
[----:B------:R-:W-:-:S04]  /*00c0*/  FFMA R9, R8, -1000000, R0 ;  /* 0xc974240008097823 */ /* 0x000fc80000000000 */
[----:B------:R-:W-:Y:S01]  /*00d0*/  FFMA R3, R3, R9, R8 ;  /* 0x0000000903037223 */ /* 0x000fe20000000008 */
[----:B0-----:R-:W-:Y:S06]  /*00e0*/  @!P0 BRA `(.L_x_8) ;  /* 0x0000000000108947 */ /* 0x001fec0003800000 */
[----:B------:R-:W-:Y:S01]  /*00f0*/  IMAD.MOV.U32 R3, RZ, RZ, R0 ;  /* 0x000000ffff037224 */ /* 0x000fe200078e0000 */
[----:B------:R-:W-:-:S07]  /*0100*/  MOV R6, 0x120 ;  /* 0x0000012000067802 */ /* 0x000fce0000000f00 */
[----:B------:R-:W-:Y:S05]  /*0110*/  CALL.REL.NOINC `($__internal_0_$__cuda_sm3x_div_rn_noftz_f32_slowpath) ;  /* 0x0000000000507944 */ /* 0x000fea0003c00000 */
[----:B------:R-:W-:-:S07]  /*0120*/  IMAD.MOV.U32 R3, RZ, RZ, R0 ;  /* 0x000000ffff037224 */ /* 0x000fce00078e0000 */
.L_x_8:
[----:B------:R-:W-:-:S13]  /*0130*/  FSETP.GEU.AND P0, PT, R3, 2000, PT ;  /* 0x44fa00000300780b */ /* 0x000fda0003f0e000 */
[----:B------:R-:W-:Y:S05]  /*0140*/  @P0 EXIT ;  /* 0x000000000000094d */ /* 0x000fea0003800000 */
.L_x_10:
[----:B------:R-:W-:-:S06]  /*0150*/  CS2R R6, SR_CLOCKLO ;  /* 0x0000000000067805 */ /* 0x000fcc0000015000 */
[----:B------:R-:W-:Y:S01]  /*0160*/  IADD3 R6, P0, PT, -R4, R6, RZ ;  /* 0x0000000604067210 */ /* 0x000fe20007f1e1ff */
[----:B------:R-:W-:-:S04]  /*0170*/  IMAD.MOV.U32 R9, RZ, RZ, 0x358637bd ;  /* 0x358637bdff097424 */ /* 0x000fc800078e00ff */
        /* <DEDUP_REMOVED lines=9> */
[----:B------:R-:W-:-:S07]  /*0210*/  MOV R6, 0x230 ;  /* 0x0000023000067802 */ /* 0x000fce0000000f00 */
[----:B------:R-:W-:Y:S05]  /*0220*/  CALL.REL.NOINC `($__internal_0_$__cuda_sm3x_div_rn_noftz_f32_slowpath) ;  /* 0x00000000000c7944 */ /* 0x000fea0003c00000 */
.L_x_9:
[----:B------:R-:W-:-:S13]  /*0230*/  FSETP.GEU.AND P0, PT, R0, 2000, PT ;  /* 0x44fa00000000780b */ /* 0x000fda0003f0e000 */
[----:B------:R-:W-:Y:S05]  /*0240*/  @!P0 BRA `(.L_x_10) ;  /* 0xfffffffc00c08947 */ /* 0x000fea000383ffff */
[----:B------:R-:W-:Y:S05]  /*0250*/  EXIT ;  /* 0x000000000000794d */ /* 0x000fea0003800000 */
        .weak           $__internal_0_$__cuda_sm3x_div_rn_noftz_f32_slowpath
        .type           $__internal_0_$__cuda_sm3x_div_rn_noftz_f32_slowpath,@function
        .size           $__internal_0_$__cuda_sm3x_div_rn_noftz_f32_slowpath,(.L_x_21 - $__internal_0_$__cuda_sm3x_div_rn_noftz_f32_slowpath)
$__internal_0_$__cuda_sm3x_div_rn_noftz_f32_slowpath:
[----:B------:R-:W-:Y:S01]  /*0260*/  SHF.R.U32.HI R7, RZ, 0x17, R2 ;  /* 0x00000017ff077819 */ /* 0x000fe20000011602 */
[----:B------:R-:W-:Y:S01]  /*0270*/  IMAD.MOV.U32 R8, RZ, RZ, 0x49742400 ;  /* 0x49742400ff087424 */ /* 0x000fe200078e00ff */
[----:B------:R-:W-:Y:S02]  /*0280*/  SHF.R.U32.HI R0, RZ, 0x17, R3 ;  /* 0x00000017ff007819 */ /* 0x000fe40000011603 */
[----:B------:R-:W-:Y:S02]  /*0290*/  LOP3.LUT R7, R7, 0xff, RZ, 0xc0, !PT ;  /* 0x000000ff07077812 */ /* 0x000fe400078ec0ff */
[----:B------:R-:W-:-:S03]  /*02a0*/  LOP3.LUT R12, R0, 0xff, RZ, 0xc0, !PT ;  /* 0x000000ff000c7812 */ /* 0x000fc600078ec0ff */
[----:B------:R-:W-:Y:S02]  /*02b0*/  VIADD R10, R7, 0xffffffff ;  /* 0xffffffff070a7836 */ /* 0x000fe40000000000 */
[----:B------:R-:W-:-:S03]  /*02c0*/  VIADD R11, R12, 0xffffffff ;  /* 0xffffffff0c0b7836 */ /* 0x000fc60000000000 */
[----:B------:R-:W-:-:S04]  /*02d0*/  ISETP.GT.U32.AND P0, PT, R10, 0xfd, PT ;  /* 0x000000fd0a00780c */ /* 0x000fc80003f04070 */
[----:B------:R-:W-:-:S13]  /*02e0*/  ISETP.GT.U32.OR P0, PT, R11, 0xfd, P0 ;  /* 0x000000fd0b00780c */ /* 0x000fda0000704470 */
[----:B------:R-:W-:Y:S01]  /*02f0*/  @!P0 IMAD.MOV.U32 R9, RZ, RZ, RZ ;  /* 0x000000ffff098224 */ /* 0x000fe200078e00ff */
[----:B------:R-:W-:Y:S06]  /*0300*/  @!P0 BRA `(.L_x_11) ;  /* 0x0000000000608947 */ /* 0x000fec0003800000 */
[----:B------:R-:W-:Y:S01]  /*0310*/  IMAD.MOV.U32 R0, RZ, RZ, 0x49742400 ;  /* 0x49742400ff007424 */ /* 0x000fe200078e00ff */
[----:B------:R-:W-:-:S04]  /*0320*/  FSETP.GTU.FTZ.AND P0, PT, |R3|, +INF , PT ;  /* 0x7f8000000300780b */ /* 0x000fc80003f1c200 */
[----:B------:R-:W-:-:S04]  /*0330*/  FSETP.GTU.FTZ.AND P1, PT, |R0|, +INF , PT ;  /* 0x7f8000000000780b */ /* 0x000fc80003f3c200 */
[----:B------:R-:W-:-:S13]  /*0340*/  PLOP3.LUT P0, PT, P0, P1, PT, 0xf8, 0x8f ;  /* 0x00000000008f781c */ /* 0x000fda0000703f70 */
[----:B------:R-:W-:Y:S05]  /*0350*/  @P0 BRA `(.L_x_12) ;  /* 0x0000000400440947 */ /* 0x000fea0003800000 */
[----:B------:R-:W-:-:S13]  /*0360*/  LOP3.LUT P0, RZ, R8, 0x7fffffff, R3, 0xc8, !PT ;  /* 0x7fffffff08ff7812 */ /* 0x000fda000780c803 */
[----:B------:R-:W-:Y:S05]  /*0370*/  @!P0 BRA `(.L_x_13) ;  /* 0x0000000400348947 */ /* 0x000fea0003800000 */
[C---:B------:R-:W-:Y:S02]  /*0380*/  FSETP.NEU.FTZ.AND P2, PT, |R3|.reuse, +INF , PT ;  /* 0x7f8000000300780b */ /* 0x040fe40003f5d200 */
[----:B------:R-:W-:Y:S02]  /*0390*/  FSETP.NEU.FTZ.AND P1, PT, |R0|, +INF , PT ;  /* 0x7f8000000000780b */ /* 0x000fe40003f3d200 */
[----:B------:R-:W-:-:S11]  /*03a0*/  FSETP.NEU.FTZ.AND P0, PT, |R3|, +INF , PT ;  /* 0x7f8000000300780b */ /* 0x000fd60003f1d200 */
[----:B------:R-:W-:Y:S05]  /*03b0*/  @!P1 BRA !P2, `(.L_x_13) ;  /* 0x0000000400249947 */ /* 0x000fea0005000000 */
[----:B------:R-:W-:-:S04]  /*03c0*/  LOP3.LUT P2, RZ, R3, 0x7fffffff, RZ, 0xc0, !PT ;  /* 0x7fffffff03ff7812 */ /* 0x000fc8000784c0ff */
[----:B------:R-:W-:-:S13]  /*03d0*/  PLOP3.LUT P1, PT, P1, P2, PT, 0x2f, 0xf2 ;  /* 0x0000000000f2781c */ /* 0x000fda0000f24577 */
[----:B------:R-:W-:Y:S05]  /*03e0*/  @P1 BRA `(.L_x_14) ;  /* 0x0000000400101947 */ /* 0x000fea0003800000 */
[----:B------:R-:W-:-:S04]  /*03f0*/  LOP3.LUT P1, RZ, R8, 0x7fffffff, RZ, 0xc0, !PT ;  /* 0x7fffffff08ff7812 */ /* 0x000fc8000782c0ff */
[----:B------:R-:W-:-:S13]  /*0400*/  PLOP3.LUT P0, PT, P0, P1, PT, 0x2f, 0xf2 ;  /* 0x0000000000f2781c */ /* 0x000fda0000702577 */
[----:B------:R-:W-:Y:S05]  /*0410*/  @P0 BRA `(.L_x_15) ;  /* 0x0000000000f80947 */ /* 0x000fea0003800000 */
[----:B------:R-:W-:Y:S02]  /*0420*/  ISETP.GE.AND P0, PT, R11, RZ, PT ;  /* 0x000000ff0b00720c */ /* 0x000fe40003f06270 */
[----:B------:R-:W-:-:S11]  /*0430*/  ISETP.GE.AND P1, PT, R10, RZ, PT ;  /* 0x000000ff0a00720c */ /* 0x000fd60003f26270 */
[----:B------:R-:W-:Y:S02]  /*0440*/  @P0 IMAD.MOV.U32 R9, RZ, RZ, RZ ;  /* 0x000000ffff090224 */ /* 0x000fe400078e00ff */
[----:B------:R-:W-:Y:S01]  /*0450*/  @!P0 FFMA R3, R3, 1.84467440737095516160e+19, RZ ;  /* 0x5f80000003038823 */ /* 0x000fe200000000ff */
[----:B------:R-:W-:Y:S02]  /*0460*/  @!P0 IMAD.MOV.U32 R9, RZ, RZ, -0x40 ;  /* 0xffffffc0ff098424 */ /* 0x000fe400078e00ff */
[----:B------:R-:W-:Y:S02]  /*0470*/  @!P1 FFMA R8, R0, 1.84467440737095516160e+19, RZ ;  /* 0x5f80000000089823 */ /* 0x000fe400000000ff */
[----:B------:R-:W-:-:S07]  /*0480*/  @!P1 VIADD R9, R9, 0x40 ;  /* 0x0000004009099836 */ /* 0x000fce0000000000 */
.L_x_11:
[----:B------:R-:W-:-:S05]  /*0490*/  LEA R11, R7, 0xc0800000, 0x17 ;  /* 0xc0800000070b7811 */ /* 0x000fca00078eb8ff */
[----:B------:R-:W-:Y:S02]  /*04a0*/  IMAD.IADD R11, R8, 0x1, -R11 ;  /* 0x00000001080b7824 */ /* 0x000fe400078e0a0b */
[----:B------:R-:W-:Y:S02]  /*04b0*/  VIADD R8, R12, 0xffffff81 ;  /* 0xffffff810c087836 */ /* 0x000fe40000000000 */
[----:B------:R-:W0:Y:S01]  /*04c0*/  MUFU.RCP R10, R11 ;  /* 0x0000000b000a7308 */ /* 0x000e220000001000 */
[----:B------:R-:W-:Y:S01]  /*04d0*/  FADD.FTZ R13, -R11, -RZ ;  /* 0x800000ff0b0d7221 */ /* 0x000fe20000010100 */
[C---:B------:R-:W-:Y:S01]  /*04e0*/  IMAD R0, R8.reuse, -0x800000, R3 ;  /* 0xff80000008007824 */ /* 0x040fe200078e0203 */
[----:B------:R-:W-:-:S05]  /*04f0*/  IADD3 R8, PT, PT, R8, 0x7f, -R7 ;  /* 0x0000007f08087810 */ /* 0x000fca0007ffe807 */
[----:B------:R-:W-:Y:S02]  /*0500*/  IMAD.IADD R8, R8, 0x1, R9 ;  /* 0x0000000108087824 */ /* 0x000fe400078e0209 */
[----:B0-----:R-:W-:-:S04]  /*0510*/  FFMA R15, R10, R13, 1 ;  /* 0x3f8000000a0f7423 */ /* 0x001fc8000000000d */
[----:B------:R-:W-:-:S04]  /*0520*/  FFMA R12, R10, R15, R10 ;  /* 0x0000000f0a0c7223 */ /* 0x000fc8000000000a */
[----:B------:R-:W-:-:S04]  /*0530*/  FFMA R3, R0, R12, RZ ;  /* 0x0000000c00037223 */ /* 0x000fc800000000ff */
[----:B------:R-:W-:-:S04]  /*0540*/  FFMA R10, R13, R3, R0 ;  /* 0x000000030d0a7223 */ /* 0x000fc80000000000 */
[----:B------:R-:W-:-:S04]  /*0550*/  FFMA R15, R12, R10, R3 ;  /* 0x0000000a0c0f7223 */ /* 0x000fc80000000003 */
[----:B------:R-:W-:-:S04]  /*0560*/  FFMA R10, R13, R15, R0 ;  /* 0x0000000f0d0a7223 */ /* 0x000fc80000000000 */
[----:B------:R-:W-:-:S05]  /*0570*/  FFMA R0, R12, R10, R15 ;  /* 0x0000000a0c007223 */ /* 0x000fca000000000f */
[----:B------:R-:W-:-:S04]  /*0580*/  SHF.R.U32.HI R3, RZ, 0x17, R0 ;  /* 0x00000017ff037819 */ /* 0x000fc80000011600 */
[----:B------:R-:W-:-:S05]  /*0590*/  LOP3.LUT R3, R3, 0xff, RZ, 0xc0, !PT ;  /* 0x000000ff03037812 */ /* 0x000fca00078ec0ff */
[----:B------:R-:W-:-:S04]  /*05a0*/  IMAD.IADD R9, R3, 0x1, R8 ;  /* 0x0000000103097824 */ /* 0x000fc800078e0208 */
[----:B------:R-:W-:-:S05]  /*05b0*/  VIADD R3, R9, 0xffffffff ;  /* 0xffffffff09037836 */ /* 0x000fca0000000000 */
[----:B------:R-:W-:-:S13]  /*05c0*/  ISETP.GE.U32.AND P0, PT, R3, 0xfe, PT ;  /* 0x000000fe0300780c */ /* 0x000fda0003f06070 */
[----:B------:R-:W-:Y:S05]  /*05d0*/  @!P0 BRA `(.L_x_16) ;  /* 0x0000000000808947 */ /* 0x000fea0003800000 */
[----:B------:R-:W-:-:S13]  /*05e0*/  ISETP.GT.AND P0, PT, R9, 0xfe, PT ;  /* 0x000000fe0900780c */ /* 0x000fda0003f04270 */
[----:B------:R-:W-:Y:S05]  /*05f0*/  @P0 BRA `(.L_x_17) ;  /* 0x00000000006c0947 */ /* 0x000fea0003800000 */
[----:B------:R-:W-:-:S13]  /*0600*/  ISETP.GE.AND P0, PT, R9, 0x1, PT ;  /* 0x000000010900780c */ /* 0x000fda0003f06270 */
[----:B------:R-:W-:Y:S05]  /*0610*/  @P0 BRA `(.L_x_18) ;  /* 0x0000000000980947 */ /* 0x000fea0003800000 */
[----:B------:R-:W-:Y:S02]  /*0620*/  ISETP.GE.AND P0, PT, R9, -0x18, PT ;  /* 0xffffffe80900780c */ /* 0x000fe40003f06270 */
[----:B------:R-:W-:-:S11]  /*0630*/  LOP3.LUT R0, R0, 0x80000000, RZ, 0xc0, !PT ;  /* 0x8000000000007812 */ /* 0x000fd600078ec0ff */
[----:B------:R-:W-:Y:S05]  /*0640*/  @!P0 BRA `(.L_x_18) ;  /* 0x00000000008c8947 */ /* 0x000fea0003800000 */
[CCC-:B------:R-:W-:Y:S01]  /*0650*/  FFMA.RZ R3, R12.reuse, R10.reuse, R15.reuse ;  /* 0x0000000a0c037223 */ /* 0x1c0fe2000000c00f */
[CCC-:B------:R-:W-:Y:S01]  /*0660*/  FFMA.RM R8, R12.reuse, R10.reuse, R15.reuse ;  /* 0x0000000a0c087223 */ /* 0x1c0fe2000000400f */
[C---:B------:R-:W-:Y:S02]  /*0670*/  ISETP.NE.AND P2, PT, R9.reuse, RZ, PT ;  /* 0x000000ff0900720c */ /* 0x040fe40003f45270 */
[----:B------:R-:W-:Y:S02]  /*0680*/  ISETP.NE.AND P1, PT, R9, RZ, PT ;  /* 0x000000ff0900720c */ /* 0x000fe40003f25270 */
[----:B------:R-:W-:Y:S01]  /*0690*/  LOP3.LUT R7, R3, 0x7fffff, RZ, 0xc0, !PT ;  /* 0x007fffff03077812 */ /* 0x000fe200078ec0ff */
[----:B------:R-:W-:Y:S01]  /*06a0*/  FFMA.RP R3, R12, R10, R15 ;  /* 0x0000000a0c037223 */ /* 0x000fe2000000800f */
[----:B------:R-:W-:Y:S02]  /*06b0*/  VIADD R10, R9, 0x20 ;  /* 0x00000020090a7836 */ /* 0x000fe40000000000 */
[----:B------:R-:W-:Y:S01]  /*06c0*/  LOP3.LUT R7, R7, 0x800000, RZ, 0xfc, !PT ;  /* 0x0080000007077812 */ /* 0x000fe200078efcff */
[----:B------:R-:W-:Y:S01]  /*06d0*/  IMAD.MOV R9, RZ, RZ, -R9 ;  /* 0x000000ffff097224 */ /* 0x000fe200078e0a09 */
[----:B------:R-:W-:-:S02]  /*06e0*/  FSETP.NEU.FTZ.AND P0, PT, R3, R8, PT ;  /* 0x000000080300720b */ /* 0x000fc40003f1d000 */
[----:B------:R-:W-:Y:S02]  /*06f0*/  SHF.L.U32 R10, R7, R10, RZ ;  /* 0x0000000a070a7219 */ /* 0x000fe400000006ff */
[----:B------:R-:W-:Y:S02]  /*0700*/  SEL R8, R9, RZ, P2 ;  /* 0x000000ff09087207 */ /* 0x000fe40001000000 */
[----:B------:R-:W-:Y:S02]  /*0710*/  ISETP.NE.AND P1, PT, R10, RZ, P1 ;  /* 0x000000ff0a00720c */ /* 0x000fe40000f25270 */
[----:B------:R-:W-:Y:S02]  /*0720*/  SHF.R.U32.HI R8, RZ, R8, R7 ;  /* 0x00000008ff087219 */ /* 0x000fe40000011607 */
[----:B------:R-:W-:Y:S02]  /*0730*/  PLOP3.LUT P0, PT, P0, P1, PT, 0xf8, 0x8f ;  /* 0x00000000008f781c */ /* 0x000fe40000703f70 */
[----:B------:R-:W-:-:S02]  /*0740*/  SHF.R.U32.HI R10, RZ, 0x1, R8 ;  /* 0x00000001ff0a7819 */ /* 0x000fc40000011608 */
[----:B------:R-:W-:-:S04]  /*0750*/  SEL R3, RZ, 0x1, !P0 ;  /* 0x00000001ff037807 */ /* 0x000fc80004000000 */
[----:B------:R-:W-:-:S04]  /*0760*/  LOP3.LUT R3, R3, 0x1, R10, 0xf8, !PT ;  /* 0x0000000103037812 */ /* 0x000fc800078ef80a */
[----:B------:R-:W-:-:S05]  /*0770*/  LOP3.LUT R3, R3, R8, RZ, 0xc0, !PT ;  /* 0x0000000803037212 */ /* 0x000fca00078ec0ff */
[----:B------:R-:W-:-:S05]  /*0780*/  IMAD.IADD R3, R10, 0x1, R3 ;  /* 0x000000010a037824 */ /* 0x000fca00078e0203 */
[----:B------:R-:W-:Y:S01]  /*0790*/  LOP3.LUT R0, R3, R0, RZ, 0xfc, !PT ;  /* 0x0000000003007212 */ /* 0x000fe200078efcff */
[----:B------:R-:W-:Y:S06]  /*07a0*/  BRA `(.L_x_18) ;  /* 0x0000000000347947 */ /* 0x000fec0003800000 */
.L_x_17:
[----:B------:R-:W-:-:S04]  /*07b0*/  LOP3.LUT R0, R0, 0x80000000, RZ, 0xc0, !PT ;  /* 0x8000000000007812 */ /* 0x000fc800078ec0ff */
[----:B------:R-:W-:Y:S01]  /*07c0*/  LOP3.LUT R0, R0, 0x7f800000, RZ, 0xfc, !PT ;  /* 0x7f80000000007812 */ /* 0x000fe200078efcff */
[----:B------:R-:W-:Y:S06]  /*07d0*/  BRA `(.L_x_18) ;  /* 0x0000000000287947 */ /* 0x000fec0003800000 */
.L_x_16:
[----:B------:R-:W-:Y:S01]  /*07e0*/  IMAD R0, R8, 0x800000, R0 ;  /* 0x0080000008007824 */ /* 0x000fe200078e0200 */
[----:B------:R-:W-:Y:S06]  /*07f0*/  BRA `(.L_x_18) ;  /* 0x0000000000207947 */ /* 0x000fec0003800000 */
.L_x_15:
[----:B------:R-:W-:-:S04]  /*0800*/  LOP3.LUT R0, R8, 0x80000000, R3, 0x48, !PT ;  /* 0x8000000008007812 */ /* 0x000fc800078e4803 */
[----:B------:R-:W-:Y:S01]  /*0810*/  LOP3.LUT R0, R0, 0x7f800000, RZ, 0xfc, !PT ;  /* 0x7f80000000007812 */ /* 0x000fe200078efcff */
[----:B------:R-:W-:Y:S06]  /*0820*/  BRA `(.L_x_18) ;  /* 0x0000000000147947 */ /* 0x000fec0003800000 */
.L_x_14:
[----:B------:R-:W-:Y:S01]  /*0830*/  LOP3.LUT R0, R8, 0x80000000, R3, 0x48, !PT ;  /* 0x8000000008007812 */ /* 0x000fe200078e4803 */
[----:B------:R-:W-:Y:S06]  /*0840*/  BRA `(.L_x_18) ;  /* 0x00000000000c7947 */ /* 0x000fec0003800000 */
.L_x_13:
[----:B------:R-:W0:Y:S01]  /*0850*/  MUFU.RSQ R0, -QNAN ;  /* 0xffc0000000007908 */ /* 0x000e220000001400 */
[----:B------:R-:W-:Y:S05]  /*0860*/  BRA `(.L_x_18) ;  /* 0x0000000000047947 */ /* 0x000fea0003800000 */
.L_x_12:
[----:B------:R-:W-:-:S07]  /*0870*/  FADD.FTZ R0, R3, R0 ;  /* 0x0000000003007221 */ /* 0x000fce0000010000 */
.L_x_18:
[----:B------:R-:W-:-:S04]  /*0880*/  IMAD.MOV.U32 R7, RZ, RZ, 0x0 ;  /* 0x00000000ff077424 */ /* 0x000fc800078e00ff */
[----:B0-----:R-:W-:Y:S05]  /*0890*/  RET.REL.NODEC R6 `(_Z9gpu_extraiPi) ;  /* 0xfffffff406d87950 */ /* 0x001fea0003c3ffff */
.L_x_19:
        /* <DEDUP_REMOVED lines=14> */
.L_x_21:


//--------------------- .text._Z7gpu_addPiS_i     --------------------------
	.section	.text._Z7gpu_addPiS_i,"ax",@progbits
	.align	128
        .global         _Z7gpu_addPiS_i
        .type           _Z7gpu_addPiS_i,@function
        .size           _Z7gpu_addPiS_i,(.L_x_24 - _Z7gpu_addPiS_i)
        .other          _Z7gpu_addPiS_i,@"STO_CUDA_ENTRY STV_DEFAULT"
_Z7gpu_addPiS_i:
.text._Z7gpu_addPiS_i:
[----:B------:R-:W-:Y:S01]  /*0000*/  LDC R1, c[0x0][0x37c] ;  /* 0x0000df00ff017b82 */ /* 0x000fe20000000800 */
[----:B------:R-:W0:Y:S07]  /*0010*/  S2R R9, SR_TID.X ;  /* 0x0000000000097919 */ /* 0x000e2e0000002100 */
[----:B------:R-:W1:Y:S01]  /*0020*/  LDC.64 R4, c[0x0][0x380] ;  /* 0x0000e000ff047b82 */ /* 0x000e620000000a00 */
[----:B------:R-:W2:Y:S01]  /*0030*/  LDCU UR6, c[0x0][0x390] ;  /* 0x00007200ff0677ac */ /* 0x000ea20008000800 */
[----:B------:R-:W3:Y:S01]  /*0040*/  LDCU.64 UR4, c[0x0][0x358] ;  /* 0x00006b00ff0477ac */ /* 0x000ee20008000a00 */
[----:B0-----:R-:W-:Y:S01]  /*0050*/  LOP3.LUT R0, RZ, R9, RZ, 0x33, !PT ;  /* 0x00000009ff007212 */ /* 0x001fe200078e33ff */
[----:B-1----:R-:W-:-:S03]  /*0060*/  IMAD.WIDE.U32 R2, R9, 0x4, R4 ;  /* 0x0000000409027825 */ /* 0x002fc600078e0004 */
[----:B--2---:R-:W-:-:S03]  /*0070*/  IADD3 R7, PT, PT, R0, UR6, RZ ;  /* 0x0000000600077c10 */ /* 0x004fc6000fffe0ff */
[----:B---3--:R-:W2:Y:S02]  /*0080*/  LDG.E R2, desc[UR4][R2.64] ;  /* 0x0000000402027981 */ /* 0x008ea4000c1e1900 */
[----:B------:R-:W-:Y:S02]  /*0090*/  IMAD.WIDE R4, R7, 0x4, R4 ;  /* 0x0000000407047825 */ /* 0x000fe400078e0204 */
[----:B------:R-:W0:Y:S04]  /*00a0*/  LDC.64 R6, c[0x0][0x388] ;  /* 0x0000e200ff067b82 */ /* 0x000e280000000a00 */
[----:B------:R-:W2:Y:S01]  /*00b0*/  LDG.E R5, desc[UR4][R4.64] ;  /* 0x0000000404057981 */ /* 0x000ea2000c1e1900 */
[----:B0-----:R-:W-:Y:S01]  /*00c0*/  IMAD.WIDE.U32 R6, R9, 0x4, R6 ;  /* 0x0000000409067825 */ /* 0x001fe200078e0006 */
[----:B--2---:R-:W-:-:S05]  /*00d0*/  IADD3 R9, PT, PT, R2, R5, RZ ;  /* 0x0000000502097210 */ /* 0x004fca0007ffe0ff */
[----:B------:R-:W-:Y:S01]  /*00e0*/  STG.E desc[UR4][R6.64], R9 ;  /* 0x0000000906007986 */ /* 0x000fe2000c101904 */
[----:B------:R-:W-:Y:S05]  /*00f0*/  EXIT ;  /* 0x000000000000794d */ /* 0x000fea0003800000 */
.L_x_20:
        /* <DEDUP_REMOVED lines=16> */
.L_x_24:


//--------------------- .nv.global.init           --------------------------
	.section	.nv.global.init,"aw",@progbits
.nv.global.init:
	.type		$str,@object
	.size		$str,(.L_0 - $str)
$str:
        /*0000*/ 	.byte	0x4d, 0x55, 0x4c, 0x54, 0x3a, 0x20, 0x25, 0x64, 0x0a, 0x00
.L_0:


//--------------------- .nv.shared.reserved.0     --------------------------
	.section	.nv.shared.reserved.0,"aw",@nobits
	.weak		__nv_reservedSMEM_offset_0_alias
	.size		__nv_reservedSMEM_offset_0_alias, 0, 64
	.other		__nv_reservedSMEM_offset_0_alias,@"STO_CUDA_RESERVED_SHARED STV_DEFAULT"
__nv_reservedSMEM_offset_0_alias:
	.zero		0
	.zero		64


//--------------------- .nv.constant0._Z8gpu_multPii --------------------------
	.section	.nv.constant0._Z8gpu_multPii,"a",@progbits
	.sectionflags	@""
	.align	4
.nv.constant0._Z8gpu_multPii:
	.zero		908


//--------------------- .nv.constant0._Z9gpu_extraiPi --------------------------
	.section	.nv.constant0._Z9gpu_extraiPi,"a",@progbits
	.sectionflags	@""
	.align	4
.nv.constant0._Z9gpu_extraiPi:
	.zero		912


//--------------------- .nv.constant0._Z7gpu_addPiS_i --------------------------
	.section	.nv.constant0._Z7gpu_addPiS_i,"a",@progbits
	.sectionflags	@""
	.align	4
.nv.constant0._Z7gpu_addPiS_i:
	.zero		916


//--------------------- SYMBOLS --------------------------

	.type		.nv.reservedSmem.offset0,@object
	.size		.nv.reservedSmem.offset0,0x4
	.type		vprintf,@function
